//
// Generated by NVIDIA NVVM Compiler
//
// Compiler Build ID: CL-36424714
// Cuda compilation tools, release 13.0, V13.0.88
// Based on NVVM 20.0.0
//

.version 9.0
.target sm_100
.address_size 64

	// .globl	_Z17reverseArrayBlockPiS_
.extern .shared .align 16 .b8 s_data[];

.visible .entry _Z17reverseArrayBlockPiS_(
	.param .u64 .ptr .align 1 _Z17reverseArrayBlockPiS__param_0,
	.param .u64 .ptr .align 1 _Z17reverseArrayBlockPiS__param_1
)
{
	.reg .b32 	%r<18>;
	.reg .b64 	%rd<9>;

	ld.param.u64 	%rd1, [_Z17reverseArrayBlockPiS__param_0];
	ld.param.u64 	%rd2, [_Z17reverseArrayBlockPiS__param_1];
	cvta.to.global.u64 	%rd3, %rd1;
	cvta.to.global.u64 	%rd4, %rd2;
	mov.u32 	%r1, %ctaid.x;
	mov.u32 	%r2, %ntid.x;
	mov.u32 	%r3, %tid.x;
	mad.lo.s32 	%r4, %r1, %r2, %r3;
	mov.u32 	%r5, %nctaid.x;
	not.b32 	%r6, %r1;
	add.s32 	%r7, %r5, %r6;
	mad.lo.s32 	%r8, %r7, %r2, %r3;
	mul.wide.s32 	%rd5, %r4, 4;
	add.s64 	%rd6, %rd4, %rd5;
	ld.global.u32 	%r9, [%rd6];
	not.b32 	%r10, %r3;
	add.s32 	%r11, %r2, %r10;
	shl.b32 	%r12, %r11, 2;
	mov.u32 	%r13, s_data;
	add.s32 	%r14, %r13, %r12;
	st.shared.u32 	[%r14], %r9;
	bar.sync 	0;
	shl.b32 	%r15, %r3, 2;
	add.s32 	%r16, %r13, %r15;
	ld.shared.u32 	%r17, [%r16];
	mul.wide.s32 	%rd7, %r8, 4;
	add.s64 	%rd8, %rd3, %rd7;
	st.global.u32 	[%rd8], %r17;
	ret;

}


// ===== COMPILED SASS (sm_100) =====

	.target	sm_100

	.elftype	@"ET_EXEC"


//--------------------- .note.nv.tkinfo           --------------------------
	.section	.note.nv.tkinfo,"",@"SHT_NOTE"
	.sectionflags	@"SHF_NOTE_NV_TKINFO"
	.tkinfo
        /*0018*/ 	.word	0x00000002
        /*0030*/ 	.string	""
        /*0030*/ 	.string	"ptxas"
        /*0030*/ 	.string	"Cuda compilation tools, release 13.0, V13.0.88"
        /*0030*/ 	.string	"Build cuda_13.0.r13.0/compiler.36424714_0"
        /*0030*/ 	.string	"-arch sm_100 -m 64 "



//--------------------- .note.nv.cuinfo           --------------------------
	.section	.note.nv.cuinfo,"",@"SHT_NOTE"
	.sectionflags	@"SHF_NOTE_NV_CUINFO"
        /*0018*/ 	.short	0x0002
        /*001a*/ 	.short	0x0064
        /*001c*/ 	.short	0x0082
	.zero		2


//--------------------- .nv.info                  --------------------------
	.section	.nv.info,"",@"SHT_CUDA_INFO"
	.align	4


	//----- nvinfo : EIATTR_REGCOUNT
	.align		4
        /*0000*/ 	.byte	0x04, 0x2f
        /*0002*/ 	.short	(.L_1 - .L_0)
	.align		4
.L_0:
        /*0004*/ 	.word	index@(_Z17reverseArrayBlockPiS_)
        /*0008*/ 	.word	0x0000000e


	//----- nvinfo : EIATTR_FRAME_SIZE
	.align		4
.L_1:
        /*000c*/ 	.byte	0x04, 0x11
        /*000e*/ 	.short	(.L_3 - .L_2)
	.align		4
.L_2:
        /*0010*/ 	.word	index@(_Z17reverseArrayBlockPiS_)
        /*0014*/ 	.word	0x00000000


	//----- nvinfo : EIATTR_MIN_STACK_SIZE
	.align		4
.L_3:
        /*0018*/ 	.byte	0x04, 0x12
        /*001a*/ 	.short	(.L_5 - .L_4)
	.align		4
.L_4:
        /*001c*/ 	.word	index@(_Z17reverseArrayBlockPiS_)
        /*0020*/ 	.word	0x00000000
.L_5:


//--------------------- .nv.compat                --------------------------
	.section	.nv.compat,"",@"SHT_CUDA_COMPAT_INFO"
	.align	4
        /*0000*/ 	.byte	0x02, 0x09, 0x00, 0x00, 0x02, 0x02, 0x01, 0x00, 0x02, 0x05, 0x05, 0x00, 0x03, 0x07, 0x01, 0x01
        /*0010*/ 	.byte	0x02, 0x03, 0x00, 0x00, 0x02, 0x06, 0x01, 0x00, 0x04, 0x0b, 0x08, 0x00, 0x09, 0x00, 0x00, 0x00
        /*0020*/ 	.byte	0x00, 0x00, 0x00, 0x00


//--------------------- .nv.info._Z17reverseArrayBlockPiS_ --------------------------
	.section	.nv.info._Z17reverseArrayBlockPiS_,"",@"SHT_CUDA_INFO"
	.sectionflags	@""
	.align	4


	//----- nvinfo : EIATTR_CUDA_API_VERSION
	.align		4
        /*0000*/ 	.byte	0x04, 0x37
        /*0002*/ 	.short	(.L_7 - .L_6)
.L_6:
        /*0004*/ 	.word	0x00000082


	//----- nvinfo : EIATTR_KPARAM_INFO
	.align		4
.L_7:
        /*0008*/ 	.byte	0x04, 0x17
        /*000a*/ 	.short	(.L_9 - .L_8)
.L_8:
        /*000c*/ 	.word	0x00000000
        /*0010*/ 	.short	0x0001
        /*0012*/ 	.short	0x0008
        /*0014*/ 	.byte	0x00, 0xf5, 0x21, 0x00


	//----- nvinfo : EIATTR_KPARAM_INFO
	.align		4
.L_9:
        /*0018*/ 	.byte	0x04, 0x17
        /*001a*/ 	.short	(.L_11 - .L_10)
.L_10:
        /*001c*/ 	.word	0x00000000
        /*0020*/ 	.short	0x0000
        /*0022*/ 	.short	0x0000
        /*0024*/ 	.byte	0x00, 0xf5, 0x21, 0x00


	//----- nvinfo : EIATTR_SPARSE_MMA_MASK
	.align		4
.L_11:
        /*0028*/ 	.byte	0x03, 0x50
        /*002a*/ 	.short	0x0000


	//----- nvinfo : EIATTR_MAXREG_COUNT
	.align		4
        /*002c*/ 	.byte	0x03, 0x1b
        /*002e*/ 	.short	0x00ff


	//----- nvinfo : EIATTR_NUM_BARRIERS
	.align		4
        /*0030*/ 	.byte	0x02, 0x4c
        /*0032*/ 	.byte	0x01
	.zero		1


	//----- nvinfo : EIATTR_MERCURY_ISA_VERSION
	.align		4
        /*0034*/ 	.byte	0x03, 0x5f
        /*0036*/ 	.short	0x0101


	//----- nvinfo : EIATTR_VRC_CTA_INIT_COUNT
	.align		4
        /*0038*/ 	.byte	0x02, 0x4a
	.zero		1
	.zero		1


	//----- nvinfo : EIATTR_EXIT_INSTR_OFFSETS
	.align		4
        /*003c*/ 	.byte	0x04, 0x1c
        /*003e*/ 	.short	(.L_13 - .L_12)


	//   ....[0]....
.L_12:
        /*0040*/ 	.word	0x000001a0


	//----- nvinfo : EIATTR_CBANK_PARAM_SIZE
	.align		4
.L_13:
        /*0044*/ 	.byte	0x03, 0x19
        /*0046*/ 	.short	0x0010


	//----- nvinfo : EIATTR_PARAM_CBANK
	.align		4
        /*0048*/ 	.byte	0x04, 0x0a
        /*004a*/ 	.short	(.L_15 - .L_14)
	.align		4
.L_14:
        /*004c*/ 	.word	index@(.nv.constant0._Z17reverseArrayBlockPiS_)
        /*0050*/ 	.short	0x0380
        /*0052*/ 	.short	0x0010


	//----- nvinfo : EIATTR_SW_WAR
	.align		4
.L_15:
        /*0054*/ 	.byte	0x04, 0x36
        /*0056*/ 	.short	(.L_17 - .L_16)
.L_16:
        /*0058*/ 	.word	0x00000008
.L_17:


//--------------------- .nv.callgraph             --------------------------
	.section	.nv.callgraph,"",@"SHT_CUDA_CALLGRAPH"
	.align	4
	.sectionentsize	8
	.align		4
        /*0000*/ 	.word	0x00000000
	.align		4
        /*0004*/ 	.word	0xffffffff
	.align		4
        /*0008*/ 	.word	0x00000000
	.align		4
        /*000c*/ 	.word	0xfffffffe
	.align		4
        /*0010*/ 	.word	0x00000000
	.align		4
        /*0014*/ 	.word	0xfffffffd
	.align		4
        /*0018*/ 	.word	0x00000000
	.align		4
        /*001c*/ 	.word	0xfffffffc


//--------------------- .text._Z17reverseArrayBlockPiS_ --------------------------
	.section	.text._Z17reverseArrayBlockPiS_,"ax",@progbits
	.align	128
        .global         _Z17reverseArrayBlockPiS_
        .type           _Z17reverseArrayBlockPiS_,@function
        .size           _Z17reverseArrayBlockPiS_,(.L_x_1 - _Z17reverseArrayBlockPiS_)
        .other          _Z17reverseArrayBlockPiS_,@"STO_CUDA_ENTRY STV_DEFAULT"
_Z17reverseArrayBlockPiS_:
.text._Z17reverseArrayBlockPiS_:
[----:B------:R-:W-:Y:S01]  /*0000*/  LDC R1, c[0x0][0x37c] ;  /* 0x0000df00ff017b82 */ /* 0x000fe20000000800 */
[----:B------:R-:W0:Y:S07]  /*0010*/  S2R R6, SR_TID.X ;  /* 0x0000000000067919 */ /* 0x000e2e0000002100 */
[----:B------:R-:W0:Y:S01]  /*0020*/  S2UR UR6, SR_CTAID.X ;  /* 0x00000000000679c3 */ /* 0x000e220000002500 */
[----:B------:R-:W1:Y:S07]  /*0030*/  LDCU.64 UR8, c[0x0][0x358] ;  /* 0x00006b00ff0877ac */ /* 0x000e6e0008000a00 */
[----:B------:R-:W0:Y:S08]  /*0040*/  LDC R11, c[0x0][0x360] ;  /* 0x0000d800ff0b7b82 */ /* 0x000e300000000800 */
[----:B------:R-:W2:Y:S01]  /*0050*/  LDC.64 R2, c[0x0][0x388] ;  /* 0x0000e200ff027b82 */ /* 0x000ea20000000a00 */
[----:B0-----:R-:W-:-:S04]  /*0060*/  IMAD R5, R11, UR6, R6 ;  /* 0x000000060b057c24 */ /* 0x001fc8000f8e0206 */
[----:B--2---:R-:W-:-:S05]  /*0070*/  IMAD.WIDE R2, R5, 0x4, R2 ;  /* 0x0000000405027825 */ /* 0x004fca00078e0202 */
[----:B-1----:R0:W2:Y:S01]  /*0080*/  LDG.E R0, desc[UR8][R2.64] ;  /* 0x0000000802007981 */ /* 0x0020a2000c1e1900 */
[----:B------:R-:W1:Y:S01]  /*0090*/  S2UR UR5, SR_CgaCtaId ;  /* 0x00000000000579c3 */ /* 0x000e620000008800 */
[----:B------:R-:W-:Y:S01]  /*00a0*/  UMOV UR4, 0x400 ;  /* 0x0000040000047882 */ /* 0x000fe20000000000 */
[----:B------:R-:W-:-:S04]  /*00b0*/  LOP3.LUT R4, RZ, R6, RZ, 0x33, !PT ;  /* 0x00000006ff047212 */ /* 0x000fc800078e33ff */
[----:B------:R-:W-:Y:S02]  /*00c0*/  IADD3 R4, PT, PT, R4, R11, RZ ;  /* 0x0000000b04047210 */ /* 0x000fe40007ffe0ff */
[----:B0-----:R-:W0:Y:S01]  /*00d0*/  LDC.64 R2, c[0x0][0x380] ;  /* 0x0000e000ff027b82 */ /* 0x001e220000000a00 */
[----:B-1----:R-:W-:Y:S01]  /*00e0*/  ULEA UR4, UR5, UR4, 0x18 ;  /* 0x0000000405047291 */ /* 0x002fe2000f8ec0ff */
[----:B------:R-:W1:Y:S05]  /*00f0*/  LDCU UR5, c[0x0][0x370] ;  /* 0x00006e00ff0577ac */ /* 0x000e6a0008000800 */
[----:B------:R-:W-:Y:S02]  /*0100*/  LEA R7, R4, UR4, 0x2 ;  /* 0x0000000404077c11 */ /* 0x000fe4000f8e10ff */
[----:B------:R-:W-:Y:S01]  /*0110*/  LEA R4, R6, UR4, 0x2 ;  /* 0x0000000406047c11 */ /* 0x000fe2000f8e10ff */
[----:B------:R-:W-:-:S04]  /*0120*/  ULOP3.LUT UR4, URZ, UR6, URZ, 0x33, !UPT ;  /* 0x00000006ff047292 */ /* 0x000fc8000f8e33ff */
[----:B-1----:R-:W-:-:S06]  /*0130*/  UIADD3 UR4, UPT, UPT, UR4, UR5, URZ ;  /* 0x0000000504047290 */ /* 0x002fcc000fffe0ff */
[----:B------:R-:W-:-:S04]  /*0140*/  IMAD R5, R11, UR4, R6 ;  /* 0x000000040b057c24 */ /* 0x000fc8000f8e0206 */
[----:B0-----:R-:W-:Y:S01]  /*0150*/  IMAD.WIDE R2, R5, 0x4, R2 ;  /* 0x0000000405027825 */ /* 0x001fe200078e0202 */
[----:B--2---:R-:W-:Y:S01]  /*0160*/  STS [R7], R0 ;  /* 0x0000000007007388 */ /* 0x004fe20000000800 */
[----:B------:R-:W-:Y:S06]  /*0170*/  BAR.SYNC.DEFER_BLOCKING 0x0 ;  /* 0x0000000000007b1d */ /* 0x000fec0000010000 */
[----:B------:R-:W0:Y:S04]  /*0180*/  LDS R9, [R4] ;  /* 0x0000000004097984 */ /* 0x000e280000000800 */
[----:B0-----:R-:W-:Y:S01]  /*0190*/  STG.E desc[UR8][R2.64], R9 ;  /* 0x0000000902007986 */ /* 0x001fe2000c101908 */
[----:B------:R-:W-:Y:S05]  /*01a0*/  EXIT ;  /* 0x000000000000794d */ /* 0x000fea0003800000 */
.L_x_0:
[----:B------:R-:W-:-:S00]  /*01b0*/  BRA `(.L_x_0) ;  /* 0xfffffffc00fc7947 */ /* 0x000fc0000383ffff */
[----:B------:R-:W-:-:S00]  /*01c0*/  NOP ;  /* 0x0000000000007918 */ /* 0x000fc00000000000 */
        /* <DEDUP_REMOVED lines=11> */
.L_x_1:


//--------------------- .nv.shared._Z17reverseArrayBlockPiS_ --------------------------
	.section	.nv.shared._Z17reverseArrayBlockPiS_,"aw",@nobits
	.sectionflags	@""
	.align	16
	.zero		1024


//--------------------- .nv.shared.reserved.0     --------------------------
	.section	.nv.shared.reserved.0,"aw",@nobits
	.weak		__nv_reservedSMEM_offset_0_alias
	.size		__nv_reservedSMEM_offset_0_alias, 0, 64
	.other		__nv_reservedSMEM_offset_0_alias,@"STO_CUDA_RESERVED_SHARED STV_DEFAULT"
__nv_reservedSMEM_offset_0_alias:
	.zero		0
	.zero		64


//--------------------- .nv.constant0._Z17reverseArrayBlockPiS_ --------------------------
	.section	.nv.constant0._Z17reverseArrayBlockPiS_,"a",@progbits
	.sectionflags	@""
	.align	4
.nv.constant0._Z17reverseArrayBlockPiS_:
	.zero		912


//--------------------- SYMBOLS --------------------------

	.type		.nv.reservedSmem.offset0,@object
	.size		.nv.reservedSmem.offset0,0x4
	.type		.nv.reservedSmem.cap,@object
	.size		.nv.reservedSmem.cap,0x4
